//
// Generated by NVIDIA NVVM Compiler
//
// Compiler Build ID: CL-36424714
// Cuda compilation tools, release 13.0, V13.0.88
// Based on NVVM 20.0.0
//

.version 9.0
.target sm_100
.address_size 64

	// .globl	_Z7shufflePjS_

.visible .entry _Z7shufflePjS_(
	.param .u64 .ptr .align 1 _Z7shufflePjS__param_0,
	.param .u64 .ptr .align 1 _Z7shufflePjS__param_1
)
{
	.reg .b32 	%r<6>;
	.reg .b64 	%rd<5>;

	ld.param.u64 	%rd1, [_Z7shufflePjS__param_1];
	cvta.to.global.u64 	%rd2, %rd1;
	mov.u32 	%r1, %ctaid.x;
	mov.u32 	%r2, %ntid.x;
	mov.u32 	%r3, %tid.x;
	mad.lo.s32 	%r4, %r1, %r2, %r3;
	mul.wide.u32 	%rd3, %r4, 4;
	add.s64 	%rd4, %rd2, %rd3;
	mov.b32 	%r5, 100;
	st.global.u32 	[%rd4], %r5;
	ret;

}


// ===== COMPILED SASS (sm_100) =====

	.target	sm_100

	.elftype	@"ET_EXEC"


//--------------------- .note.nv.tkinfo           --------------------------
	.section	.note.nv.tkinfo,"",@"SHT_NOTE"
	.sectionflags	@"SHF_NOTE_NV_TKINFO"
	.tkinfo
        /*0018*/ 	.word	0x00000002
        /*0030*/ 	.string	""
        /*0030*/ 	.string	"ptxas"
        /*0030*/ 	.string	"Cuda compilation tools, release 13.0, V13.0.88"
        /*0030*/ 	.string	"Build cuda_13.0.r13.0/compiler.36424714_0"
        /*0030*/ 	.string	"-arch sm_100 -m 64 "



//--------------------- .note.nv.cuinfo           --------------------------
	.section	.note.nv.cuinfo,"",@"SHT_NOTE"
	.sectionflags	@"SHF_NOTE_NV_CUINFO"
        /*0018*/ 	.short	0x0002
        /*001a*/ 	.short	0x0064
        /*001c*/ 	.short	0x0082
	.zero		2


//--------------------- .nv.info                  --------------------------
	.section	.nv.info,"",@"SHT_CUDA_INFO"
	.align	4


	//----- nvinfo : EIATTR_REGCOUNT
	.align		4
        /*0000*/ 	.byte	0x04, 0x2f
        /*0002*/ 	.short	(.L_1 - .L_0)
	.align		4
.L_0:
        /*0004*/ 	.word	index@(_Z7shufflePjS_)
        /*0008*/ 	.word	0x0000000a


	//----- nvinfo : EIATTR_FRAME_SIZE
	.align		4
.L_1:
        /*000c*/ 	.byte	0x04, 0x11
        /*000e*/ 	.short	(.L_3 - .L_2)
	.align		4
.L_2:
        /*0010*/ 	.word	index@(_Z7shufflePjS_)
        /*0014*/ 	.word	0x00000000


	//----- nvinfo : EIATTR_MIN_STACK_SIZE
	.align		4
.L_3:
        /*0018*/ 	.byte	0x04, 0x12
        /*001a*/ 	.short	(.L_5 - .L_4)
	.align		4
.L_4:
        /*001c*/ 	.word	index@(_Z7shufflePjS_)
        /*0020*/ 	.word	0x00000000
.L_5:


//--------------------- .nv.compat                --------------------------
	.section	.nv.compat,"",@"SHT_CUDA_COMPAT_INFO"
	.align	4
        /*0000*/ 	.byte	0x02, 0x09, 0x00, 0x00, 0x02, 0x02, 0x01, 0x00, 0x02, 0x05, 0x05, 0x00, 0x03, 0x07, 0x01, 0x01
        /*0010*/ 	.byte	0x02, 0x03, 0x00, 0x00, 0x02, 0x06, 0x01, 0x00, 0x04, 0x0b, 0x08, 0x00, 0x09, 0x00, 0x00, 0x00
        /*0020*/ 	.byte	0x00, 0x00, 0x00, 0x00


//--------------------- .nv.info._Z7shufflePjS_   --------------------------
	.section	.nv.info._Z7shufflePjS_,"",@"SHT_CUDA_INFO"
	.sectionflags	@""
	.align	4


	//----- nvinfo : EIATTR_CUDA_API_VERSION
	.align		4
        /*0000*/ 	.byte	0x04, 0x37
        /*0002*/ 	.short	(.L_7 - .L_6)
.L_6:
        /*0004*/ 	.word	0x00000082


	//----- nvinfo : EIATTR_KPARAM_INFO
	.align		4
.L_7:
        /*0008*/ 	.byte	0x04, 0x17
        /*000a*/ 	.short	(.L_9 - .L_8)
.L_8:
        /*000c*/ 	.word	0x00000000
        /*0010*/ 	.short	0x0001
        /*0012*/ 	.short	0x0008
        /*0014*/ 	.byte	0x00, 0xf5, 0x21, 0x00


	//----- nvinfo : EIATTR_KPARAM_INFO
	.align		4
.L_9:
        /*0018*/ 	.byte	0x04, 0x17
        /*001a*/ 	.short	(.L_11 - .L_10)
.L_10:
        /*001c*/ 	.word	0x00000000
        /*0020*/ 	.short	0x0000
        /*0022*/ 	.short	0x0000
        /*0024*/ 	.byte	0x00, 0xf5, 0x21, 0x00


	//----- nvinfo : EIATTR_SPARSE_MMA_MASK
	.align		4
.L_11:
        /*0028*/ 	.byte	0x03, 0x50
        /*002a*/ 	.short	0x0000


	//----- nvinfo : EIATTR_MAXREG_COUNT
	.align		4
        /*002c*/ 	.byte	0x03, 0x1b
        /*002e*/ 	.short	0x00ff


	//----- nvinfo : EIATTR_MERCURY_ISA_VERSION
	.align		4
        /*0030*/ 	.byte	0x03, 0x5f
        /*0032*/ 	.short	0x0101


	//----- nvinfo : EIATTR_VRC_CTA_INIT_COUNT
	.align		4
        /*0034*/ 	.byte	0x02, 0x4a
	.zero		1
	.zero		1


	//----- nvinfo : EIATTR_EXIT_INSTR_OFFSETS
	.align		4
        /*0038*/ 	.byte	0x04, 0x1c
        /*003a*/ 	.short	(.L_13 - .L_12)


	//   ....[0]....
.L_12:
        /*003c*/ 	.word	0x000000a0


	//----- nvinfo : EIATTR_CBANK_PARAM_SIZE
	.align		4
.L_13:
        /*0040*/ 	.byte	0x03, 0x19
        /*0042*/ 	.short	0x0010


	//----- nvinfo : EIATTR_PARAM_CBANK
	.align		4
        /*0044*/ 	.byte	0x04, 0x0a
        /*0046*/ 	.short	(.L_15 - .L_14)
	.align		4
.L_14:
        /*0048*/ 	.word	index@(.nv.constant0._Z7shufflePjS_)
        /*004c*/ 	.short	0x0380
        /*004e*/ 	.short	0x0010


	//----- nvinfo : EIATTR_SW_WAR
	.align		4
.L_15:
        /*0050*/ 	.byte	0x04, 0x36
        /*0052*/ 	.short	(.L_17 - .L_16)
.L_16:
        /*0054*/ 	.word	0x00000008
.L_17:


//--------------------- .nv.callgraph             --------------------------
	.section	.nv.callgraph,"",@"SHT_CUDA_CALLGRAPH"
	.align	4
	.sectionentsize	8
	.align		4
        /*0000*/ 	.word	0x00000000
	.align		4
        /*0004*/ 	.word	0xffffffff
	.align		4
        /*0008*/ 	.word	0x00000000
	.align		4
        /*000c*/ 	.word	0xfffffffe
	.align		4
        /*0010*/ 	.word	0x00000000
	.align		4
        /*0014*/ 	.word	0xfffffffd
	.align		4
        /*0018*/ 	.word	0x00000000
	.align		4
        /*001c*/ 	.word	0xfffffffc


//--------------------- .text._Z7shufflePjS_      --------------------------
	.section	.text._Z7shufflePjS_,"ax",@progbits
	.align	128
        .global         _Z7shufflePjS_
        .type           _Z7shufflePjS_,@function
        .size           _Z7shufflePjS_,(.L_x_1 - _Z7shufflePjS_)
        .other          _Z7shufflePjS_,@"STO_CUDA_ENTRY STV_DEFAULT"
_Z7shufflePjS_:
.text._Z7shufflePjS_:
[----:B------:R-:W-:Y:S01]  /*0000*/  LDC R1, c[0x0][0x37c] ;  /* 0x0000df00ff017b82 */ /* 0x000fe20000000800 */
[----:B------:R-:W0:Y:S07]  /*0010*/  S2R R0, SR_TID.X ;  /* 0x0000000000007919 */ /* 0x000e2e0000002100 */
[----:B------:R-:W0:Y:S01]  /*0020*/  S2UR UR6, SR_CTAID.X ;  /* 0x00000000000679c3 */ /* 0x000e220000002500 */
[----:B------:R-:W1:Y:S01]  /*0030*/  LDCU.64 UR4, c[0x0][0x358] ;  /* 0x00006b00ff0477ac */ /* 0x000e620008000a00 */
[----:B------:R-:W-:-:S06]  /*0040*/  HFMA2 R7, -RZ, RZ, 0, 5.9604644775390625e-06 ;  /* 0x00000064ff077431 */ /* 0x000fcc00000001ff */
[----:B------:R-:W0:Y:S08]  /*0050*/  LDC R5, c[0x0][0x360] ;  /* 0x0000d800ff057b82 */ /* 0x000e300000000800 */
[----:B------:R-:W2:Y:S01]  /*0060*/  LDC.64 R2, c[0x0][0x388] ;  /* 0x0000e200ff027b82 */ /* 0x000ea20000000a00 */
[----:B0-----:R-:W-:-:S04]  /*0070*/  IMAD R5, R5, UR6, R0 ;  /* 0x0000000605057c24 */ /* 0x001fc8000f8e0200 */
[----:B--2---:R-:W-:-:S05]  /*0080*/  IMAD.WIDE.U32 R2, R5, 0x4, R2 ;  /* 0x0000000405027825 */ /* 0x004fca00078e0002 */
[----:B-1----:R-:W-:Y:S01]  /*0090*/  STG.E desc[UR4][R2.64], R7 ;  /* 0x0000000702007986 */ /* 0x002fe2000c101904 */
[----:B------:R-:W-:Y:S05]  /*00a0*/  EXIT ;  /* 0x000000000000794d */ /* 0x000fea0003800000 */
.L_x_0:
[----:B------:R-:W-:-:S00]  /*00b0*/  BRA `(.L_x_0) ;  /* 0xfffffffc00fc7947 */ /* 0x000fc0000383ffff */
[----:B------:R-:W-:-:S00]  /*00c0*/  NOP ;  /* 0x0000000000007918 */ /* 0x000fc00000000000 */
        /* <DEDUP_REMOVED lines=11> */
.L_x_1:


//--------------------- .nv.shared.reserved.0     --------------------------
	.section	.nv.shared.reserved.0,"aw",@nobits
	.weak		__nv_reservedSMEM_offset_0_alias
	.size		__nv_reservedSMEM_offset_0_alias, 0, 64
	.other		__nv_reservedSMEM_offset_0_alias,@"STO_CUDA_RESERVED_SHARED STV_DEFAULT"
__nv_reservedSMEM_offset_0_alias:
	.zero		0
	.zero		64


//--------------------- .nv.constant0._Z7shufflePjS_ --------------------------
	.section	.nv.constant0._Z7shufflePjS_,"a",@progbits
	.sectionflags	@""
	.align	4
.nv.constant0._Z7shufflePjS_:
	.zero		912


//--------------------- SYMBOLS --------------------------

	.type		.nv.reservedSmem.offset0,@object
	.size		.nv.reservedSmem.offset0,0x4
